	.headerflags	@"EF_CUDA_TEXMODE_UNIFIED EF_CUDA_64BIT_ADDRESS EF_CUDA_ACCELERATORS EF_CUDA_SM90 EF_CUDA_VIRTUAL_SM(EF_CUDA_SM90)"
	.elftype	@"ET_EXEC"


//--------------------- .nv.info                  --------------------------
	.section	.nv.info,"",@"SHT_CUDA_INFO"
	.align	4


	//----- nvinfo : EIATTR_REGCOUNT
	.align		4
        /*0000*/ 	.byte	0x04, 0x2f
        /*0002*/ 	.short	(.L_1 - .L_0)
	.align		4
.L_0:
        /*0004*/ 	.word	index@(triton_poi_fused_reflection_pad2d_relu_6)
        /*0008*/ 	.word	0x0000001a


	//----- nvinfo : EIATTR_MIN_STACK_SIZE
	.align		4
.L_1:
        /*000c*/ 	.byte	0x04, 0x12
        /*000e*/ 	.short	(.L_3 - .L_2)
	.align		4
.L_2:
        /*0010*/ 	.word	index@(triton_poi_fused_reflection_pad2d_relu_6)
        /*0014*/ 	.word	0x00000000


	//----- nvinfo : EIATTR_FRAME_SIZE
	.align		4
.L_3:
        /*0018*/ 	.byte	0x04, 0x11
        /*001a*/ 	.short	(.L_5 - .L_4)
	.align		4
.L_4:
        /*001c*/ 	.word	index@(triton_poi_fused_reflection_pad2d_relu_6)
        /*0020*/ 	.word	0x00000000


	//----- nvinfo : EIATTR_MIN_STACK_SIZE
	.align		4
.L_5:
        /*0024*/ 	.byte	0x04, 0x12
        /*0026*/ 	.short	(.L_7 - .L_6)
	.align		4
.L_6:
        /*0028*/ 	.word	index@(triton_poi_fused_reflection_pad2d_relu_6)
        /*002c*/ 	.word	0x00000000
.L_7:


//--------------------- .nv.info.triton_poi_fused_reflection_pad2d_relu_6 --------------------------
	.section	.nv.info.triton_poi_fused_reflection_pad2d_relu_6,"",@"SHT_CUDA_INFO"
	.sectionflags	@""
	.align	4


	//----- nvinfo : EIATTR_CUDA_API_VERSION
	.align		4
        /*0000*/ 	.byte	0x04, 0x37
        /*0002*/ 	.short	(.L_9 - .L_8)
.L_8:
        /*0004*/ 	.word	0x0000007c


	//----- nvinfo : EIATTR_KPARAM_INFO
	.align		4
.L_9:
        /*0008*/ 	.byte	0x04, 0x17
        /*000a*/ 	.short	(.L_11 - .L_10)
.L_10:
        /*000c*/ 	.word	0x00000000
        /*0010*/ 	.short	0x0006
        /*0012*/ 	.short	0x0030
        /*0014*/ 	.byte	0x00, 0xf0, 0x11, 0x00


	//----- nvinfo : EIATTR_KPARAM_INFO
	.align		4
.L_11:
        /*0018*/ 	.byte	0x04, 0x17
        /*001a*/ 	.short	(.L_13 - .L_12)
.L_12:
        /*001c*/ 	.word	0x00000000
        /*0020*/ 	.short	0x0005
        /*0022*/ 	.short	0x0028
        /*0024*/ 	.byte	0x00, 0xf4, 0x21, 0x00


	//----- nvinfo : EIATTR_KPARAM_INFO
	.align		4
.L_13:
        /*0028*/ 	.byte	0x04, 0x17
        /*002a*/ 	.short	(.L_15 - .L_14)
.L_14:
        /*002c*/ 	.word	0x00000000
        /*0030*/ 	.short	0x0004
        /*0032*/ 	.short	0x0020
        /*0034*/ 	.byte	0x00, 0xf4, 0x21, 0x00


	//----- nvinfo : EIATTR_KPARAM_INFO
	.align		4
.L_15:
        /*0038*/ 	.byte	0x04, 0x17
        /*003a*/ 	.short	(.L_17 - .L_16)
.L_16:
        /*003c*/ 	.word	0x00000000
        /*0040*/ 	.short	0x0003
        /*0042*/ 	.short	0x0018
        /*0044*/ 	.byte	0x00, 0xf4, 0x21, 0x00


	//----- nvinfo : EIATTR_KPARAM_INFO
	.align		4
.L_17:
        /*0048*/ 	.byte	0x04, 0x17
        /*004a*/ 	.short	(.L_19 - .L_18)
.L_18:
        /*004c*/ 	.word	0x00000000
        /*0050*/ 	.short	0x0002
        /*0052*/ 	.short	0x0010
        /*0054*/ 	.byte	0x00, 0xf4, 0x21, 0x00


	//----- nvinfo : EIATTR_KPARAM_INFO
	.align		4
.L_19:
        /*0058*/ 	.byte	0x04, 0x17
        /*005a*/ 	.short	(.L_21 - .L_20)
.L_20:
        /*005c*/ 	.word	0x00000000
        /*0060*/ 	.short	0x0001
        /*0062*/ 	.short	0x0008
        /*0064*/ 	.byte	0x00, 0xf4, 0x21, 0x00


	//----- nvinfo : EIATTR_KPARAM_INFO
	.align		4
.L_21:
        /*0068*/ 	.byte	0x04, 0x17
        /*006a*/ 	.short	(.L_23 - .L_22)
.L_22:
        /*006c*/ 	.word	0x00000000
        /*0070*/ 	.short	0x0000
        /*0072*/ 	.short	0x0000
        /*0074*/ 	.byte	0x00, 0xf4, 0x21, 0x00


	//----- nvinfo : EIATTR_SPARSE_MMA_MASK
	.align		4
.L_23:
        /*0078*/ 	.byte	0x03, 0x50
        /*007a*/ 	.short	0x0000


	//----- nvinfo : EIATTR_MAXREG_COUNT
	.align		4
        /*007c*/ 	.byte	0x03, 0x1b
        /*007e*/ 	.short	0x00ff


	//----- nvinfo : EIATTR_EXIT_INSTR_OFFSETS
	.align		4
        /*0080*/ 	.byte	0x04, 0x1c
        /*0082*/ 	.short	(.L_25 - .L_24)


	//   ....[0]....
.L_24:
        /*0084*/ 	.word	0x00000540


	//   ....[1]....
        /*0088*/ 	.word	0x00000560


	//----- nvinfo : EIATTR_REQNTID
	.align		4
.L_25:
        /*008c*/ 	.byte	0x04, 0x10
        /*008e*/ 	.short	(.L_27 - .L_26)
.L_26:
        /*0090*/ 	.word	0x00000100
        /*0094*/ 	.word	0x00000001
        /*0098*/ 	.word	0x00000001


	//----- nvinfo : EIATTR_CBANK_PARAM_SIZE
	.align		4
.L_27:
        /*009c*/ 	.byte	0x03, 0x19
        /*009e*/ 	.short	0x0034


	//----- nvinfo : EIATTR_PARAM_CBANK
	.align		4
        /*00a0*/ 	.byte	0x04, 0x0a
        /*00a2*/ 	.short	(.L_29 - .L_28)
	.align		4
.L_28:
        /*00a4*/ 	.word	index@(.nv.constant0.triton_poi_fused_reflection_pad2d_relu_6)
        /*00a8*/ 	.short	0x0210
        /*00aa*/ 	.short	0x0034


	//----- nvinfo : EIATTR_SW_WAR
	.align		4
.L_29:
        /*00ac*/ 	.byte	0x04, 0x36
        /*00ae*/ 	.short	(.L_31 - .L_30)
.L_30:
        /*00b0*/ 	.word	0x00000008
.L_31:


//--------------------- .nv.callgraph             --------------------------
	.section	.nv.callgraph,"",@"SHT_CUDA_CALLGRAPH"
	.align	4
	.sectionentsize	8
	.align		4
        /*0000*/ 	.word	0x00000000
	.align		4
        /*0004*/ 	.word	0xffffffff
	.align		4
        /*0008*/ 	.word	0x00000000
	.align		4
        /*000c*/ 	.word	0xfffffffe
	.align		4
        /*0010*/ 	.word	0x00000000
	.align		4
        /*0014*/ 	.word	0xfffffffd
	.align		4
        /*0018*/ 	.word	0x00000000
	.align		4
        /*001c*/ 	.word	0xfffffffc


//--------------------- .text.triton_poi_fused_reflection_pad2d_relu_6 --------------------------
	.section	.text.triton_poi_fused_reflection_pad2d_relu_6,"ax",@progbits
	.align	128
        .global         triton_poi_fused_reflection_pad2d_relu_6
        .type           triton_poi_fused_reflection_pad2d_relu_6,@function
        .size           triton_poi_fused_reflection_pad2d_relu_6,(.L_x_1 - triton_poi_fused_reflection_pad2d_relu_6)
        .other          triton_poi_fused_reflection_pad2d_relu_6,@"STO_CUDA_ENTRY STV_DEFAULT"
triton_poi_fused_reflection_pad2d_relu_6:
.text.triton_poi_fused_reflection_pad2d_relu_6:
[----:B------:R-:W0:Y:S02]  /*0000*/  LDC R1, c[0x0][0x28] ;  /* 0x00000a00ff017b82 */ /* 0x000e240000000800 */
[----:B------:R-:W1:Y:S01]  /*0010*/  S2R R0, SR_TID.X ;  /* 0x0000000000007919 */ /* 0x000e620000002100 */
[----:B------:R-:W2:Y:S01]  /*0020*/  LDC.64 R12, c[0x0][0x210] ;  /* 0x00008400ff0c7b82 */ /* 0x000ea20000000a00 */
[----:B------:R-:W-:Y:S01]  /*0030*/  ULDC.64 UR4, c[0x0][0x208] ;  /* 0x0000820000047ab9 */ /* 0x000fe20000000a00 */
[----:B------:R-:W3:Y:S06]  /*0040*/  S2R R3, SR_CTAID.X ;  /* 0x0000000000037919 */ /* 0x000eec0000002500 */
[----:B------:R-:W4:Y:S01]  /*0050*/  LDC.64 R10, c[0x0][0x218] ;  /* 0x00008600ff0a7b82 */ /* 0x000f220000000a00 */
[----:B-1----:R-:W-:-:S05]  /*0060*/  IMAD.SHL.U32 R0, R0, 0x2, RZ ;  /* 0x0000000200007824 */ /* 0x002fca00078e00ff */
[----:B------:R-:W-:-:S05]  /*0070*/  LOP3.LUT R0, R0, 0x1fe, RZ, 0xc0, !PT ;  /* 0x000001fe00007812 */ /* 0x000fca00078ec0ff */
[----:B---3--:R-:W-:-:S04]  /*0080*/  IMAD R0, R3, 0x200, R0 ;  /* 0x0000020003007824 */ /* 0x008fc800078e0200 */
[C---:B------:R-:W-:Y:S01]  /*0090*/  IMAD.HI R3, R0.reuse, 0x78787879, RZ ;  /* 0x7878787900037827 */ /* 0x040fe200078e02ff */
[----:B------:R-:W-:Y:S02]  /*00a0*/  IADD3 R2, R0, 0x1, RZ ;  /* 0x0000000100027810 */ /* 0x000fe40007ffe0ff */
[----:B------:R-:W-:Y:S02]  /*00b0*/  ISETP.GE.AND P2, PT, R0, 0x48400, PT ;  /* 0x000484000000780c */ /* 0x000fe40003f46270 */
[----:B------:R-:W-:-:S04]  /*00c0*/  SHF.R.U32.HI R4, RZ, 0x1f, R3 ;  /* 0x0000001fff047819 */ /* 0x000fc80000011603 */
[----:B------:R-:W-:Y:S01]  /*00d0*/  LEA.HI.SX32 R5, R3, R4, 0x1c ;  /* 0x0000000403057211 */ /* 0x000fe200078fe2ff */
[----:B------:R-:W-:-:S04]  /*00e0*/  IMAD.HI R3, R2, 0x78787879, RZ ;  /* 0x7878787902037827 */ /* 0x000fc800078e02ff */
[----:B------:R-:W-:Y:S01]  /*00f0*/  IMAD.HI R6, R5, 0x78787879, RZ ;  /* 0x7878787905067827 */ /* 0x000fe200078e02ff */
[----:B------:R-:W-:-:S04]  /*0100*/  SHF.R.U32.HI R4, RZ, 0x1f, R3 ;  /* 0x0000001fff047819 */ /* 0x000fc80000011603 */
[----:B------:R-:W-:Y:S01]  /*0110*/  LEA.HI.SX32 R4, R3, R4, 0x1c ;  /* 0x0000000403047211 */ /* 0x000fe200078fe2ff */
[----:B------:R-:W-:Y:S01]  /*0120*/  IMAD R3, R5, 0x22, RZ ;  /* 0x0000002205037824 */ /* 0x000fe200078e02ff */
[----:B------:R-:W-:-:S03]  /*0130*/  SHF.R.U32.HI R7, RZ, 0x1f, R6 ;  /* 0x0000001fff077819 */ /* 0x000fc60000011606 */
[----:B------:R-:W-:Y:S01]  /*0140*/  IMAD R4, R4, 0x22, RZ ;  /* 0x0000002204047824 */ /* 0x000fe200078e02ff */
[----:B------:R-:W-:Y:S02]  /*0150*/  LOP3.LUT R9, RZ, R3, RZ, 0x33, !PT ;  /* 0x00000003ff097212 */ /* 0x000fe400078e33ff */
[----:B------:R-:W-:Y:S01]  /*0160*/  LEA.HI.SX32 R6, R6, R7, 0x1c ;  /* 0x0000000706067211 */ /* 0x000fe200078fe2ff */
[----:B------:R-:W-:Y:S01]  /*0170*/  IMAD.HI R7, R0, 0x71625345, RZ ;  /* 0x7162534500077827 */ /* 0x000fe200078e02ff */
[----:B------:R-:W-:-:S03]  /*0180*/  LOP3.LUT R3, RZ, R4, RZ, 0x33, !PT ;  /* 0x00000004ff037212 */ /* 0x000fc600078e33ff */
[----:B------:R-:W-:Y:S02]  /*0190*/  IMAD.IADD R9, R0, 0x1, R9 ;  /* 0x0000000100097824 */ /* 0x000fe400078e0209 */
[----:B------:R-:W-:Y:S01]  /*01a0*/  IMAD R8, R6, 0x22, RZ ;  /* 0x0000002206087824 */ /* 0x000fe200078e02ff */
[----:B------:R-:W-:Y:S01]  /*01b0*/  SHF.R.U32.HI R6, RZ, 0x1f, R7 ;  /* 0x0000001fff067819 */ /* 0x000fe20000011607 */
[----:B------:R-:W-:Y:S01]  /*01c0*/  IMAD.IADD R3, R2, 0x1, R3 ;  /* 0x0000000102037824 */ /* 0x000fe200078e0203 */
[----:B------:R-:W-:Y:S02]  /*01d0*/  IABS R9, R9 ;  /* 0x0000000900097213 */ /* 0x000fe40000000000 */
[----:B------:R-:W-:Y:S02]  /*01e0*/  LOP3.LUT R8, RZ, R8, RZ, 0x33, !PT ;  /* 0x00000008ff087212 */ /* 0x000fe400078e33ff */
[----:B------:R-:W-:Y:S01]  /*01f0*/  IABS R2, R3 ;  /* 0x0000000300027213 */ /* 0x000fe20000000000 */
[----:B------:R-:W-:Y:S01]  /*0200*/  IMAD.MOV.U32 R3, RZ, RZ, R9 ;  /* 0x000000ffff037224 */ /* 0x000fe200078e0009 */
[----:B------:R-:W-:-:S02]  /*0210*/  IADD3 R8, R5, R8, RZ ;  /* 0x0000000805087210 */ /* 0x000fc40007ffe0ff */
[----:B------:R-:W-:Y:S01]  /*0220*/  LEA.HI.SX32 R7, R7, R6, 0x17 ;  /* 0x0000000607077211 */ /* 0x000fe200078fbaff */
[----:B------:R-:W-:Y:S01]  /*0230*/  VIADD R3, R3, 0xffffffe1 ;  /* 0xffffffe103037836 */ /* 0x000fe20000000000 */
[----:B------:R-:W-:Y:S01]  /*0240*/  IABS R6, R8 ;  /* 0x0000000800067213 */ /* 0x000fe20000000000 */
[----:B------:R-:W1:Y:S01]  /*0250*/  LDC.64 R4, c[0x0][0x228] ;  /* 0x00008a00ff047b82 */ /* 0x000e620000000a00 */
[----:B------:R-:W-:Y:S02]  /*0260*/  IADD3 R2, R2, -0x1f, RZ ;  /* 0xffffffe102027810 */ /* 0x000fe40007ffe0ff */
[----:B------:R-:W-:Y:S01]  /*0270*/  IABS R15, R3 ;  /* 0x00000003000f7213 */ /* 0x000fe20000000000 */
[----:B------:R-:W-:Y:S01]  /*0280*/  VIADD R3, R6, 0xffffffe1 ;  /* 0xffffffe106037836 */ /* 0x000fe20000000000 */
[----:B------:R-:W-:Y:S02]  /*0290*/  IABS R19, R2 ;  /* 0x0000000200137213 */ /* 0x000fe40000000000 */
[----:B------:R-:W-:Y:S01]  /*02a0*/  LEA R6, R7, 0x3ff, 0xa ;  /* 0x000003ff07067811 */ /* 0x000fe200078e50ff */
[----:B------:R-:W3:Y:S01]  /*02b0*/  LDC.64 R8, c[0x0][0x220] ;  /* 0x00008800ff087b82 */ /* 0x000ee20000000a00 */
[----:B------:R-:W-:-:S03]  /*02c0*/  IABS R17, R3 ;  /* 0x0000000300117213 */ /* 0x000fc60000000000 */
[----:B------:R-:W-:Y:S01]  /*02d0*/  IMAD.IADD R14, R6, 0x1, -R15 ;  /* 0x00000001060e7824 */ /* 0x000fe200078e0a0f */
[----:B------:R-:W-:Y:S01]  /*02e0*/  IADD3 R6, R6, -R19, RZ ;  /* 0x8000001306067210 */ /* 0x000fe20007ffe0ff */
[----:B----4-:R-:W-:Y:S01]  /*02f0*/  IMAD.WIDE R18, R7, 0x4, R10 ;  /* 0x0000000407127825 */ /* 0x010fe200078e020a */
[----:B------:R-:W-:Y:S01]  /*0300*/  CS2R R10, SRZ ;  /* 0x00000000000a7805 */ /* 0x000fe2000001ff00 */
[----:B------:R-:W4:Y:S02]  /*0310*/  LDC.64 R2, c[0x0][0x230] ;  /* 0x00008c00ff027b82 */ /* 0x000f240000000a00 */
[C---:B------:R-:W-:Y:S02]  /*0320*/  IMAD R15, R17.reuse, -0x20, R14 ;  /* 0xffffffe0110f7824 */ /* 0x040fe400078e020e */
[----:B------:R-:W-:Y:S01]  /*0330*/  IMAD R17, R17, -0x20, R6 ;  /* 0xffffffe011117824 */ /* 0x000fe200078e0206 */
[----:B------:R-:W5:Y:S01]  /*0340*/  @!P2 LDG.E.EL R11, desc[UR4][R18.64] ;  /* 0x00000004120ba981 */ /* 0x000f62000c2e1900 */
[----:B--2---:R-:W-:-:S04]  /*0350*/  IMAD.WIDE R14, R15, 0x4, R12 ;  /* 0x000000040f0e7825 */ /* 0x004fc800078e020c */
[----:B------:R-:W-:Y:S01]  /*0360*/  IMAD.WIDE R16, R17, 0x4, R12 ;  /* 0x0000000411107825 */ /* 0x000fe200078e020c */
[----:B------:R-:W-:-:S03]  /*0370*/  CS2R R12, SRZ ;  /* 0x00000000000c7805 */ /* 0x000fc6000001ff00 */
[C---:B-1----:R-:W-:Y:S01]  /*0380*/  IMAD.WIDE R4, R7.reuse, 0x4, R4 ;  /* 0x0000000407047825 */ /* 0x042fe200078e0204 */
[----:B------:R-:W-:Y:S02]  /*0390*/  CS2R R22, SRZ ;  /* 0x0000000000167805 */ /* 0x000fe4000001ff00 */
[----:B------:R-:W5:Y:S01]  /*03a0*/  @!P2 LDG.E.EL R12, desc[UR4][R16.64] ;  /* 0x00000004100ca981 */ /* 0x000f62000c2e1900 */
[----:B---3--:R-:W-:-:S03]  /*03b0*/  IMAD.WIDE R8, R7, 0x4, R8 ;  /* 0x0000000407087825 */ /* 0x008fc600078e0208 */
[----:B------:R-:W2:Y:S01]  /*03c0*/  @!P2 LDG.E.EL R13, desc[UR4][R18.64] ;  /* 0x00000004120da981 */ /* 0x000ea2000c2e1900 */
[----:B------:R-:W-:Y:S02]  /*03d0*/  IMAD.MOV.U32 R6, RZ, RZ, RZ ;  /* 0x000000ffff067224 */ /* 0x000fe400078e00ff */
[----:B----4-:R-:W-:Y:S01]  /*03e0*/  IMAD.WIDE R20, R7, 0x4, R2 ;  /* 0x0000000407147825 */ /* 0x010fe200078e0202 */
[----:B------:R-:W-:Y:S01]  /*03f0*/  HFMA2.MMA R7, -RZ, RZ, 0, 0 ;  /* 0x00000000ff077435 */ /* 0x000fe200000001ff */
[----:B------:R-:W3:Y:S01]  /*0400*/  @!P2 LDG.E.EL R10, desc[UR4][R8.64] ;  /* 0x00000004080aa981 */ /* 0x000ee2000c2e1900 */
[----:B------:R-:W1:Y:S03]  /*0410*/  LDC.64 R2, c[0x0][0x238] ;  /* 0x00008e00ff027b82 */ /* 0x000e660000000a00 */
[----:B------:R4:W2:Y:S04]  /*0420*/  @!P2 LDG.E.EL R6, desc[UR4][R14.64] ;  /* 0x000000040e06a981 */ /* 0x0008a8000c2e1900 */
[----:B------:R-:W2:Y:S04]  /*0430*/  @!P2 LDG.E.EL R22, desc[UR4][R4.64] ;  /* 0x000000040416a981 */ /* 0x000ea8000c2e1900 */
[----:B------:R-:W2:Y:S01]  /*0440*/  @!P2 LDG.E.EL R7, desc[UR4][R8.64] ;  /* 0x000000040807a981 */ /* 0x000ea2000c2e1900 */
[----:B----4-:R-:W-:-:S03]  /*0450*/  CS2R R14, SRZ ;  /* 0x00000000000e7805 */ /* 0x010fc6000001ff00 */
[----:B------:R-:W4:Y:S04]  /*0460*/  @!P2 LDG.E.EL R23, desc[UR4][R4.64] ;  /* 0x000000040417a981 */ /* 0x000f28000c2e1900 */
[----:B------:R-:W4:Y:S04]  /*0470*/  @!P2 LDG.E.EL R15, desc[UR4][R20.64] ;  /* 0x00000004140fa981 */ /* 0x000f28000c2e1900 */
[----:B------:R-:W4:Y:S01]  /*0480*/  @!P2 LDG.E.EL R14, desc[UR4][R20.64] ;  /* 0x00000004140ea981 */ /* 0x000f22000c2e1900 */
[----:B-1----:R-:W-:-:S04]  /*0490*/  IMAD.WIDE R2, R0, 0x4, R2 ;  /* 0x0000000400027825 */ /* 0x002fc800078e0202 */
[----:B-----5:R-:W-:-:S04]  /*04a0*/  FADD R11, -R11, R12 ;  /* 0x0000000c0b0b7221 */ /* 0x020fc80000000100 */
[----:B---3--:R-:W-:Y:S01]  /*04b0*/  FMUL R11, R11, R10 ;  /* 0x0000000a0b0b7220 */ /* 0x008fe20000400000 */
[----:B--2---:R-:W-:-:S04]  /*04c0*/  FADD R6, -R13, R6 ;  /* 0x000000060d067221 */ /* 0x004fc80000000100 */
[----:B------:R-:W-:-:S04]  /*04d0*/  FMUL R6, R6, R7 ;  /* 0x0000000706067220 */ /* 0x000fc80000400000 */
[----:B----4-:R-:W-:Y:S01]  /*04e0*/  FFMA R6, R6, R22, R15 ;  /* 0x0000001606067223 */ /* 0x010fe2000000000f */
[----:B------:R-:W-:-:S04]  /*04f0*/  FFMA R11, R11, R23, R14 ;  /* 0x000000170b0b7223 */ /* 0x000fc8000000000e */
[C---:B------:R-:W-:Y:S02]  /*0500*/  FSETP.GEU.AND P0, PT, R6.reuse, RZ, PT ;  /* 0x000000ff0600720b */ /* 0x040fe40003f0e000 */
[C---:B------:R-:W-:Y:S02]  /*0510*/  FSETP.GEU.AND P1, PT, R11.reuse, RZ, PT ;  /* 0x000000ff0b00720b */ /* 0x040fe40003f2e000 */
[----:B------:R-:W-:Y:S02]  /*0520*/  FSEL R6, R6, RZ, P0 ;  /* 0x000000ff06067208 */ /* 0x000fe40000000000 */
[----:B------:R-:W-:Y:S01]  /*0530*/  FSEL R7, R11, RZ, P1 ;  /* 0x000000ff0b077208 */ /* 0x000fe20000800000 */
[----:B------:R-:W-:Y:S08]  /*0540*/  @P2 EXIT ;  /* 0x000000000000294d */ /* 0x000ff00003800000 */
[----:B------:R-:W-:Y:S01]  /*0550*/  STG.E.64 desc[UR4][R2.64], R6 ;  /* 0x0000000602007986 */ /* 0x000fe2000c101b04 */
[----:B------:R-:W-:Y:S05]  /*0560*/  EXIT ;  /* 0x000000000000794d */ /* 0x000fea0003800000 */
.L_x_0:
[----:B------:R-:W-:-:S00]  /*0570*/  BRA `(.L_x_0) ;  /* 0xfffffffc00fc7947 */ /* 0x000fc0000383ffff */
[----:B------:R-:W-:-:S00]  /*0580*/  NOP ;  /* 0x0000000000007918 */ /* 0x000fc00000000000 */
[----:B------:R-:W-:-:S00]  /*0590*/  NOP ;  /* 0x0000000000007918 */ /* 0x000fc00000000000 */
[----:B------:R-:W-:-:S00]  /*05a0*/  NOP ;  /* 0x0000000000007918 */ /* 0x000fc00000000000 */
[----:B------:R-:W-:-:S00]  /*05b0*/  NOP ;  /* 0x0000000000007918 */ /* 0x000fc00000000000 */
[----:B------:R-:W-:-:S00]  /*05c0*/  NOP ;  /* 0x0000000000007918 */ /* 0x000fc00000000000 */
[----:B------:R-:W-:-:S00]  /*05d0*/  NOP ;  /* 0x0000000000007918 */ /* 0x000fc00000000000 */
[----:B------:R-:W-:-:S00]  /*05e0*/  NOP ;  /* 0x0000000000007918 */ /* 0x000fc00000000000 */
[----:B------:R-:W-:-:S00]  /*05f0*/  NOP ;  /* 0x0000000000007918 */ /* 0x000fc00000000000 */
.L_x_1:


//--------------------- .nv.constant0.triton_poi_fused_reflection_pad2d_relu_6 --------------------------
	.section	.nv.constant0.triton_poi_fused_reflection_pad2d_relu_6,"a",@progbits
	.sectionflags	@""
	.align	4
.nv.constant0.triton_poi_fused_reflection_pad2d_relu_6:
	.zero		580
